//
// Generated by NVIDIA NVVM Compiler
//
// Compiler Build ID: CL-36424714
// Cuda compilation tools, release 13.0, V13.0.88
// Based on NVVM 20.0.0
//

.version 9.0
.target sm_100
.address_size 64

	// .globl	_ZN3cub18CUB_300001_SM_10006detail11EmptyKernelIvEEvv
.global .align 1 .b8 _ZN40_INTERNAL_5700b7cc_4_k_cu_4abd0c21_470024cuda3std3__45__cpo5beginE[1];
.global .align 1 .b8 _ZN40_INTERNAL_5700b7cc_4_k_cu_4abd0c21_470024cuda3std3__45__cpo3endE[1];
.global .align 1 .b8 _ZN40_INTERNAL_5700b7cc_4_k_cu_4abd0c21_470024cuda3std3__45__cpo6cbeginE[1];
.global .align 1 .b8 _ZN40_INTERNAL_5700b7cc_4_k_cu_4abd0c21_470024cuda3std3__45__cpo4cendE[1];
.global .align 1 .b8 _ZN40_INTERNAL_5700b7cc_4_k_cu_4abd0c21_470024cuda3std3__45__cpo6rbeginE[1];
.global .align 1 .b8 _ZN40_INTERNAL_5700b7cc_4_k_cu_4abd0c21_470024cuda3std3__45__cpo4rendE[1];
.global .align 1 .b8 _ZN40_INTERNAL_5700b7cc_4_k_cu_4abd0c21_470024cuda3std3__45__cpo7crbeginE[1];
.global .align 1 .b8 _ZN40_INTERNAL_5700b7cc_4_k_cu_4abd0c21_470024cuda3std3__45__cpo5crendE[1];
.global .align 1 .b8 _ZN40_INTERNAL_5700b7cc_4_k_cu_4abd0c21_470024cuda3std3__442_GLOBAL__N__5700b7cc_4_k_cu_4abd0c21_470026ignoreE[1];
.global .align 1 .b8 _ZN40_INTERNAL_5700b7cc_4_k_cu_4abd0c21_470024cuda3std3__419piecewise_constructE[1];
.global .align 1 .b8 _ZN40_INTERNAL_5700b7cc_4_k_cu_4abd0c21_470024cuda3std3__48in_placeE[1];
.global .align 1 .b8 _ZN40_INTERNAL_5700b7cc_4_k_cu_4abd0c21_470024cuda3std3__420unreachable_sentinelE[1];
.global .align 1 .b8 _ZN40_INTERNAL_5700b7cc_4_k_cu_4abd0c21_470024cuda3std3__47nulloptE[1];
.global .align 1 .b8 _ZN40_INTERNAL_5700b7cc_4_k_cu_4abd0c21_470024cuda3std3__48unexpectE[1];
.global .align 1 .b8 _ZN40_INTERNAL_5700b7cc_4_k_cu_4abd0c21_470024cuda3std6ranges3__45__cpo4swapE[1];
.global .align 1 .b8 _ZN40_INTERNAL_5700b7cc_4_k_cu_4abd0c21_470024cuda3std6ranges3__45__cpo9iter_moveE[1];
.global .align 1 .b8 _ZN40_INTERNAL_5700b7cc_4_k_cu_4abd0c21_470024cuda3std6ranges3__45__cpo5beginE[1];
.global .align 1 .b8 _ZN40_INTERNAL_5700b7cc_4_k_cu_4abd0c21_470024cuda3std6ranges3__45__cpo3endE[1];
.global .align 1 .b8 _ZN40_INTERNAL_5700b7cc_4_k_cu_4abd0c21_470024cuda3std6ranges3__45__cpo6cbeginE[1];
.global .align 1 .b8 _ZN40_INTERNAL_5700b7cc_4_k_cu_4abd0c21_470024cuda3std6ranges3__45__cpo4cendE[1];
.global .align 1 .b8 _ZN40_INTERNAL_5700b7cc_4_k_cu_4abd0c21_470024cuda3std6ranges3__45__cpo7advanceE[1];
.global .align 1 .b8 _ZN40_INTERNAL_5700b7cc_4_k_cu_4abd0c21_470024cuda3std6ranges3__45__cpo9iter_swapE[1];
.global .align 1 .b8 _ZN40_INTERNAL_5700b7cc_4_k_cu_4abd0c21_470024cuda3std6ranges3__45__cpo4nextE[1];
.global .align 1 .b8 _ZN40_INTERNAL_5700b7cc_4_k_cu_4abd0c21_470024cuda3std6ranges3__45__cpo4prevE[1];
.global .align 1 .b8 _ZN40_INTERNAL_5700b7cc_4_k_cu_4abd0c21_470024cuda3std6ranges3__45__cpo4dataE[1];
.global .align 1 .b8 _ZN40_INTERNAL_5700b7cc_4_k_cu_4abd0c21_470024cuda3std6ranges3__45__cpo5cdataE[1];
.global .align 1 .b8 _ZN40_INTERNAL_5700b7cc_4_k_cu_4abd0c21_470024cuda3std6ranges3__45__cpo4sizeE[1];
.global .align 1 .b8 _ZN40_INTERNAL_5700b7cc_4_k_cu_4abd0c21_470024cuda3std6ranges3__45__cpo5ssizeE[1];
.global .align 1 .b8 _ZN40_INTERNAL_5700b7cc_4_k_cu_4abd0c21_470024cuda3std6ranges3__45__cpo8distanceE[1];
.global .align 1 .b8 _ZN40_INTERNAL_5700b7cc_4_k_cu_4abd0c21_470026thrust24THRUST_300001_SM_1000_NS8cuda_cub3parE[1];
.global .align 1 .b8 _ZN40_INTERNAL_5700b7cc_4_k_cu_4abd0c21_470026thrust24THRUST_300001_SM_1000_NS8cuda_cub10par_nosyncE[1];
.global .align 1 .b8 _ZN40_INTERNAL_5700b7cc_4_k_cu_4abd0c21_470026thrust24THRUST_300001_SM_1000_NS6system6detail10sequential3seqE[1];
.global .align 1 .b8 _ZN40_INTERNAL_5700b7cc_4_k_cu_4abd0c21_470026thrust24THRUST_300001_SM_1000_NS12placeholders2_1E[1];
.global .align 1 .b8 _ZN40_INTERNAL_5700b7cc_4_k_cu_4abd0c21_470026thrust24THRUST_300001_SM_1000_NS12placeholders2_2E[1];
.global .align 1 .b8 _ZN40_INTERNAL_5700b7cc_4_k_cu_4abd0c21_470026thrust24THRUST_300001_SM_1000_NS12placeholders2_3E[1];
.global .align 1 .b8 _ZN40_INTERNAL_5700b7cc_4_k_cu_4abd0c21_470026thrust24THRUST_300001_SM_1000_NS12placeholders2_4E[1];
.global .align 1 .b8 _ZN40_INTERNAL_5700b7cc_4_k_cu_4abd0c21_470026thrust24THRUST_300001_SM_1000_NS12placeholders2_5E[1];
.global .align 1 .b8 _ZN40_INTERNAL_5700b7cc_4_k_cu_4abd0c21_470026thrust24THRUST_300001_SM_1000_NS12placeholders2_6E[1];
.global .align 1 .b8 _ZN40_INTERNAL_5700b7cc_4_k_cu_4abd0c21_470026thrust24THRUST_300001_SM_1000_NS12placeholders2_7E[1];
.global .align 1 .b8 _ZN40_INTERNAL_5700b7cc_4_k_cu_4abd0c21_470026thrust24THRUST_300001_SM_1000_NS12placeholders2_8E[1];
.global .align 1 .b8 _ZN40_INTERNAL_5700b7cc_4_k_cu_4abd0c21_470026thrust24THRUST_300001_SM_1000_NS12placeholders2_9E[1];
.global .align 1 .b8 _ZN40_INTERNAL_5700b7cc_4_k_cu_4abd0c21_470026thrust24THRUST_300001_SM_1000_NS12placeholders3_10E[1];
.global .align 1 .b8 _ZN40_INTERNAL_5700b7cc_4_k_cu_4abd0c21_470026thrust24THRUST_300001_SM_1000_NS3seqE[1];

.visible .entry _ZN3cub18CUB_300001_SM_10006detail11EmptyKernelIvEEvv()
{


	ret;

}


// ===== COMPILED SASS (sm_100) =====

	.target	sm_100

	.elftype	@"ET_EXEC"


//--------------------- .note.nv.tkinfo           --------------------------
	.section	.note.nv.tkinfo,"",@"SHT_NOTE"
	.sectionflags	@"SHF_NOTE_NV_TKINFO"
	.tkinfo
        /*0018*/ 	.word	0x00000002
        /*0030*/ 	.string	""
        /*0030*/ 	.string	"ptxas"
        /*0030*/ 	.string	"Cuda compilation tools, release 13.0, V13.0.88"
        /*0030*/ 	.string	"Build cuda_13.0.r13.0/compiler.36424714_0"
        /*0030*/ 	.string	"-arch sm_100 -m 64 "



//--------------------- .note.nv.cuinfo           --------------------------
	.section	.note.nv.cuinfo,"",@"SHT_NOTE"
	.sectionflags	@"SHF_NOTE_NV_CUINFO"
        /*0018*/ 	.short	0x0002
        /*001a*/ 	.short	0x0064
        /*001c*/ 	.short	0x0082
	.zero		2


//--------------------- .nv.info                  --------------------------
	.section	.nv.info,"",@"SHT_CUDA_INFO"
	.align	4


	//----- nvinfo : EIATTR_REGCOUNT
	.align		4
        /*0000*/ 	.byte	0x04, 0x2f
        /*0002*/ 	.short	(.L_44 - .L_43)
	.align		4
.L_43:
        /*0004*/ 	.word	index@(_ZN3cub18CUB_300001_SM_10006detail11EmptyKernelIvEEvv)
        /*0008*/ 	.word	0x00000004


	//----- nvinfo : EIATTR_FRAME_SIZE
	.align		4
.L_44:
        /*000c*/ 	.byte	0x04, 0x11
        /*000e*/ 	.short	(.L_46 - .L_45)
	.align		4
.L_45:
        /*0010*/ 	.word	index@(_ZN3cub18CUB_300001_SM_10006detail11EmptyKernelIvEEvv)
        /*0014*/ 	.word	0x00000000


	//----- nvinfo : EIATTR_MIN_STACK_SIZE
	.align		4
.L_46:
        /*0018*/ 	.byte	0x04, 0x12
        /*001a*/ 	.short	(.L_48 - .L_47)
	.align		4
.L_47:
        /*001c*/ 	.word	index@(_ZN3cub18CUB_300001_SM_10006detail11EmptyKernelIvEEvv)
        /*0020*/ 	.word	0x00000000
.L_48:


//--------------------- .nv.compat                --------------------------
	.section	.nv.compat,"",@"SHT_CUDA_COMPAT_INFO"
	.align	4
        /*0000*/ 	.byte	0x02, 0x09, 0x00, 0x00, 0x02, 0x02, 0x01, 0x00, 0x02, 0x05, 0x05, 0x00, 0x03, 0x07, 0x01, 0x01
        /*0010*/ 	.byte	0x02, 0x03, 0x00, 0x00, 0x02, 0x06, 0x01, 0x00, 0x04, 0x0b, 0x08, 0x00, 0x09, 0x00, 0x00, 0x00
        /*0020*/ 	.byte	0x00, 0x00, 0x00, 0x00


//--------------------- .nv.info._ZN3cub18CUB_300001_SM_10006detail11EmptyKernelIvEEvv --------------------------
	.section	.nv.info._ZN3cub18CUB_300001_SM_10006detail11EmptyKernelIvEEvv,"",@"SHT_CUDA_INFO"
	.sectionflags	@""
	.align	4


	//----- nvinfo : EIATTR_CUDA_API_VERSION
	.align		4
        /*0000*/ 	.byte	0x04, 0x37
        /*0002*/ 	.short	(.L_50 - .L_49)
.L_49:
        /*0004*/ 	.word	0x00000082


	//----- nvinfo : EIATTR_SPARSE_MMA_MASK
	.align		4
.L_50:
        /*0008*/ 	.byte	0x03, 0x50
        /*000a*/ 	.short	0x0000


	//----- nvinfo : EIATTR_MAXREG_COUNT
	.align		4
        /*000c*/ 	.byte	0x03, 0x1b
        /*000e*/ 	.short	0x00ff


	//----- nvinfo : EIATTR_MERCURY_ISA_VERSION
	.align		4
        /*0010*/ 	.byte	0x03, 0x5f
        /*0012*/ 	.short	0x0101


	//----- nvinfo : EIATTR_VRC_CTA_INIT_COUNT
	.align		4
        /*0014*/ 	.byte	0x02, 0x4a
	.zero		1
	.zero		1


	//----- nvinfo : EIATTR_EXIT_INSTR_OFFSETS
	.align		4
        /*0018*/ 	.byte	0x04, 0x1c
        /*001a*/ 	.short	(.L_52 - .L_51)


	//   ....[0]....
.L_51:
        /*001c*/ 	.word	0x00000010


	//----- nvinfo : EIATTR_SW_WAR
	.align		4
.L_52:
        /*0020*/ 	.byte	0x04, 0x36
        /*0022*/ 	.short	(.L_54 - .L_53)
.L_53:
        /*0024*/ 	.word	0x00000008
.L_54:


//--------------------- .nv.callgraph             --------------------------
	.section	.nv.callgraph,"",@"SHT_CUDA_CALLGRAPH"
	.align	4
	.sectionentsize	8
	.align		4
        /*0000*/ 	.word	0x00000000
	.align		4
        /*0004*/ 	.word	0xffffffff
	.align		4
        /*0008*/ 	.word	0x00000000
	.align		4
        /*000c*/ 	.word	0xfffffffe
	.align		4
        /*0010*/ 	.word	0x00000000
	.align		4
        /*0014*/ 	.word	0xfffffffd
	.align		4
        /*0018*/ 	.word	0x00000000
	.align		4
        /*001c*/ 	.word	0xfffffffc


//--------------------- .nv.constant4             --------------------------
	.section	.nv.constant4,"a",@progbits
	.align	8
	.align		8
.nv.constant4:
        /*0000*/ 	.dword	_ZN40_INTERNAL_5700b7cc_4_k_cu_4abd0c21_472994cuda3std3__45__cpo5beginE
	.align		8
        /*0008*/ 	.dword	_ZN40_INTERNAL_5700b7cc_4_k_cu_4abd0c21_472994cuda3std3__45__cpo3endE
	.align		8
        /*0010*/ 	.dword	_ZN40_INTERNAL_5700b7cc_4_k_cu_4abd0c21_472994cuda3std3__45__cpo6cbeginE
	.align		8
        /*0018*/ 	.dword	_ZN40_INTERNAL_5700b7cc_4_k_cu_4abd0c21_472994cuda3std3__45__cpo4cendE
	.align		8
        /*0020*/ 	.dword	_ZN40_INTERNAL_5700b7cc_4_k_cu_4abd0c21_472994cuda3std3__45__cpo6rbeginE
	.align		8
        /*0028*/ 	.dword	_ZN40_INTERNAL_5700b7cc_4_k_cu_4abd0c21_472994cuda3std3__45__cpo4rendE
	.align		8
        /*0030*/ 	.dword	_ZN40_INTERNAL_5700b7cc_4_k_cu_4abd0c21_472994cuda3std3__45__cpo7crbeginE
	.align		8
        /*0038*/ 	.dword	_ZN40_INTERNAL_5700b7cc_4_k_cu_4abd0c21_472994cuda3std3__45__cpo5crendE
	.align		8
        /*0040*/ 	.dword	_ZN40_INTERNAL_5700b7cc_4_k_cu_4abd0c21_472994cuda3std3__442_GLOBAL__N__5700b7cc_4_k_cu_4abd0c21_472996ignoreE
	.align		8
        /*0048*/ 	.dword	_ZN40_INTERNAL_5700b7cc_4_k_cu_4abd0c21_472994cuda3std3__419piecewise_constructE
	.align		8
        /*0050*/ 	.dword	_ZN40_INTERNAL_5700b7cc_4_k_cu_4abd0c21_472994cuda3std3__48in_placeE
	.align		8
        /*0058*/ 	.dword	_ZN40_INTERNAL_5700b7cc_4_k_cu_4abd0c21_472994cuda3std3__420unreachable_sentinelE
	.align		8
        /*0060*/ 	.dword	_ZN40_INTERNAL_5700b7cc_4_k_cu_4abd0c21_472994cuda3std3__47nulloptE
	.align		8
        /*0068*/ 	.dword	_ZN40_INTERNAL_5700b7cc_4_k_cu_4abd0c21_472994cuda3std3__48unexpectE
	.align		8
        /*0070*/ 	.dword	_ZN40_INTERNAL_5700b7cc_4_k_cu_4abd0c21_472994cuda3std6ranges3__45__cpo4swapE
	.align		8
        /*0078*/ 	.dword	_ZN40_INTERNAL_5700b7cc_4_k_cu_4abd0c21_472994cuda3std6ranges3__45__cpo9iter_moveE
	.align		8
        /*0080*/ 	.dword	_ZN40_INTERNAL_5700b7cc_4_k_cu_4abd0c21_472994cuda3std6ranges3__45__cpo5beginE
	.align		8
        /*0088*/ 	.dword	_ZN40_INTERNAL_5700b7cc_4_k_cu_4abd0c21_472994cuda3std6ranges3__45__cpo3endE
	.align		8
        /*0090*/ 	.dword	_ZN40_INTERNAL_5700b7cc_4_k_cu_4abd0c21_472994cuda3std6ranges3__45__cpo6cbeginE
	.align		8
        /*0098*/ 	.dword	_ZN40_INTERNAL_5700b7cc_4_k_cu_4abd0c21_472994cuda3std6ranges3__45__cpo4cendE
	.align		8
        /*00a0*/ 	.dword	_ZN40_INTERNAL_5700b7cc_4_k_cu_4abd0c21_472994cuda3std6ranges3__45__cpo7advanceE
	.align		8
        /*00a8*/ 	.dword	_ZN40_INTERNAL_5700b7cc_4_k_cu_4abd0c21_472994cuda3std6ranges3__45__cpo9iter_swapE
	.align		8
        /*00b0*/ 	.dword	_ZN40_INTERNAL_5700b7cc_4_k_cu_4abd0c21_472994cuda3std6ranges3__45__cpo4nextE
	.align		8
        /*00b8*/ 	.dword	_ZN40_INTERNAL_5700b7cc_4_k_cu_4abd0c21_472994cuda3std6ranges3__45__cpo4prevE
	.align		8
        /*00c0*/ 	.dword	_ZN40_INTERNAL_5700b7cc_4_k_cu_4abd0c21_472994cuda3std6ranges3__45__cpo4dataE
	.align		8
        /*00c8*/ 	.dword	_ZN40_INTERNAL_5700b7cc_4_k_cu_4abd0c21_472994cuda3std6ranges3__45__cpo5cdataE
	.align		8
        /*00d0*/ 	.dword	_ZN40_INTERNAL_5700b7cc_4_k_cu_4abd0c21_472994cuda3std6ranges3__45__cpo4sizeE
	.align		8
        /*00d8*/ 	.dword	_ZN40_INTERNAL_5700b7cc_4_k_cu_4abd0c21_472994cuda3std6ranges3__45__cpo5ssizeE
	.align		8
        /*00e0*/ 	.dword	_ZN40_INTERNAL_5700b7cc_4_k_cu_4abd0c21_472994cuda3std6ranges3__45__cpo8distanceE
	.align		8
        /*00e8*/ 	.dword	_ZN40_INTERNAL_5700b7cc_4_k_cu_4abd0c21_472996thrust24THRUST_300001_SM_1000_NS8cuda_cub3parE
	.align		8
        /*00f0*/ 	.dword	_ZN40_INTERNAL_5700b7cc_4_k_cu_4abd0c21_472996thrust24THRUST_300001_SM_1000_NS8cuda_cub10par_nosyncE
	.align		8
        /*00f8*/ 	.dword	_ZN40_INTERNAL_5700b7cc_4_k_cu_4abd0c21_472996thrust24THRUST_300001_SM_1000_NS6system6detail10sequential3seqE
	.align		8
        /*0100*/ 	.dword	_ZN40_INTERNAL_5700b7cc_4_k_cu_4abd0c21_472996thrust24THRUST_300001_SM_1000_NS12placeholders2_1E
	.align		8
        /*0108*/ 	.dword	_ZN40_INTERNAL_5700b7cc_4_k_cu_4abd0c21_472996thrust24THRUST_300001_SM_1000_NS12placeholders2_2E
	.align		8
        /*0110*/ 	.dword	_ZN40_INTERNAL_5700b7cc_4_k_cu_4abd0c21_472996thrust24THRUST_300001_SM_1000_NS12placeholders2_3E
	.align		8
        /*0118*/ 	.dword	_ZN40_INTERNAL_5700b7cc_4_k_cu_4abd0c21_472996thrust24THRUST_300001_SM_1000_NS12placeholders2_4E
	.align		8
        /*0120*/ 	.dword	_ZN40_INTERNAL_5700b7cc_4_k_cu_4abd0c21_472996thrust24THRUST_300001_SM_1000_NS12placeholders2_5E
	.align		8
        /*0128*/ 	.dword	_ZN40_INTERNAL_5700b7cc_4_k_cu_4abd0c21_472996thrust24THRUST_300001_SM_1000_NS12placeholders2_6E
	.align		8
        /*0130*/ 	.dword	_ZN40_INTERNAL_5700b7cc_4_k_cu_4abd0c21_472996thrust24THRUST_300001_SM_1000_NS12placeholders2_7E
	.align		8
        /*0138*/ 	.dword	_ZN40_INTERNAL_5700b7cc_4_k_cu_4abd0c21_472996thrust24THRUST_300001_SM_1000_NS12placeholders2_8E
	.align		8
        /*0140*/ 	.dword	_ZN40_INTERNAL_5700b7cc_4_k_cu_4abd0c21_472996thrust24THRUST_300001_SM_1000_NS12placeholders2_9E
	.align		8
        /*0148*/ 	.dword	_ZN40_INTERNAL_5700b7cc_4_k_cu_4abd0c21_472996thrust24THRUST_300001_SM_1000_NS12placeholders3_10E
	.align		8
        /*0150*/ 	.dword	_ZN40_INTERNAL_5700b7cc_4_k_cu_4abd0c21_472996thrust24THRUST_300001_SM_1000_NS3seqE


//--------------------- .text._ZN3cub18CUB_300001_SM_10006detail11EmptyKernelIvEEvv --------------------------
	.section	.text._ZN3cub18CUB_300001_SM_10006detail11EmptyKernelIvEEvv,"ax",@progbits
	.align	128
        .global         _ZN3cub18CUB_300001_SM_10006detail11EmptyKernelIvEEvv
        .type           _ZN3cub18CUB_300001_SM_10006detail11EmptyKernelIvEEvv,@function
        .size           _ZN3cub18CUB_300001_SM_10006detail11EmptyKernelIvEEvv,(.L_x_1 - _ZN3cub18CUB_300001_SM_10006detail11EmptyKernelIvEEvv)
        .other          _ZN3cub18CUB_300001_SM_10006detail11EmptyKernelIvEEvv,@"STO_CUDA_ENTRY STV_DEFAULT"
_ZN3cub18CUB_300001_SM_10006detail11EmptyKernelIvEEvv:
.text._ZN3cub18CUB_300001_SM_10006detail11EmptyKernelIvEEvv:
[----:B------:R-:W-:Y:S01]  /*0000*/  LDC R1, c[0x0][0x37c] ;  /* 0x0000df00ff017b82 */ /* 0x000fe20000000800 */
[----:B------:R-:W-:Y:S05]  /*0010*/  EXIT ;  /* 0x000000000000794d */ /* 0x000fea0003800000 */
.L_x_0:
[----:B------:R-:W-:-:S00]  /*0020*/  BRA `(.L_x_0) ;  /* 0xfffffffc00fc7947 */ /* 0x000fc0000383ffff */
[----:B------:R-:W-:-:S00]  /*0030*/  NOP ;  /* 0x0000000000007918 */ /* 0x000fc00000000000 */
        /* <DEDUP_REMOVED lines=12> */
.L_x_1:


//--------------------- .nv.shared.reserved.0     --------------------------
	.section	.nv.shared.reserved.0,"aw",@nobits
	.weak		__nv_reservedSMEM_offset_0_alias
	.size		__nv_reservedSMEM_offset_0_alias, 0, 64
	.other		__nv_reservedSMEM_offset_0_alias,@"STO_CUDA_RESERVED_SHARED STV_DEFAULT"
__nv_reservedSMEM_offset_0_alias:
	.zero		0
	.zero		64


//--------------------- .nv.global                --------------------------
	.section	.nv.global,"aw",@nobits
.nv.global:
	.type		_ZN40_INTERNAL_5700b7cc_4_k_cu_4abd0c21_472996thrust24THRUST_300001_SM_1000_NS3seqE,@object
	.size		_ZN40_INTERNAL_5700b7cc_4_k_cu_4abd0c21_472996thrust24THRUST_300001_SM_1000_NS3seqE,(_ZN40_INTERNAL_5700b7cc_4_k_cu_4abd0c21_472994cuda3std3__48in_placeE - _ZN40_INTERNAL_5700b7cc_4_k_cu_4abd0c21_472996thrust24THRUST_300001_SM_1000_NS3seqE)
_ZN40_INTERNAL_5700b7cc_4_k_cu_4abd0c21_472996thrust24THRUST_300001_SM_1000_NS3seqE:
	.zero		1
	.type		_ZN40_INTERNAL_5700b7cc_4_k_cu_4abd0c21_472994cuda3std3__48in_placeE,@object
	.size		_ZN40_INTERNAL_5700b7cc_4_k_cu_4abd0c21_472994cuda3std3__48in_placeE,(_ZN40_INTERNAL_5700b7cc_4_k_cu_4abd0c21_472994cuda3std6ranges3__45__cpo4sizeE - _ZN40_INTERNAL_5700b7cc_4_k_cu_4abd0c21_472994cuda3std3__48in_placeE)
_ZN40_INTERNAL_5700b7cc_4_k_cu_4abd0c21_472994cuda3std3__48in_placeE:
	.zero		1
	.type		_ZN40_INTERNAL_5700b7cc_4_k_cu_4abd0c21_472994cuda3std6ranges3__45__cpo4sizeE,@object
	.size		_ZN40_INTERNAL_5700b7cc_4_k_cu_4abd0c21_472994cuda3std6ranges3__45__cpo4sizeE,(_ZN40_INTERNAL_5700b7cc_4_k_cu_4abd0c21_472996thrust24THRUST_300001_SM_1000_NS12placeholders2_3E - _ZN40_INTERNAL_5700b7cc_4_k_cu_4abd0c21_472994cuda3std6ranges3__45__cpo4sizeE)
_ZN40_INTERNAL_5700b7cc_4_k_cu_4abd0c21_472994cuda3std6ranges3__45__cpo4sizeE:
	.zero		1
	.type		_ZN40_INTERNAL_5700b7cc_4_k_cu_4abd0c21_472996thrust24THRUST_300001_SM_1000_NS12placeholders2_3E,@object
	.size		_ZN40_INTERNAL_5700b7cc_4_k_cu_4abd0c21_472996thrust24THRUST_300001_SM_1000_NS12placeholders2_3E,(_ZN40_INTERNAL_5700b7cc_4_k_cu_4abd0c21_472994cuda3std3__45__cpo6cbeginE - _ZN40_INTERNAL_5700b7cc_4_k_cu_4abd0c21_472996thrust24THRUST_300001_SM_1000_NS12placeholders2_3E)
_ZN40_INTERNAL_5700b7cc_4_k_cu_4abd0c21_472996thrust24THRUST_300001_SM_1000_NS12placeholders2_3E:
	.zero		1
	.type		_ZN40_INTERNAL_5700b7cc_4_k_cu_4abd0c21_472994cuda3std3__45__cpo6cbeginE,@object
	.size		_ZN40_INTERNAL_5700b7cc_4_k_cu_4abd0c21_472994cuda3std3__45__cpo6cbeginE,(_ZN40_INTERNAL_5700b7cc_4_k_cu_4abd0c21_472994cuda3std6ranges3__45__cpo6cbeginE - _ZN40_INTERNAL_5700b7cc_4_k_cu_4abd0c21_472994cuda3std3__45__cpo6cbeginE)
_ZN40_INTERNAL_5700b7cc_4_k_cu_4abd0c21_472994cuda3std3__45__cpo6cbeginE:
	.zero		1
	.type		_ZN40_INTERNAL_5700b7cc_4_k_cu_4abd0c21_472994cuda3std6ranges3__45__cpo6cbeginE,@object
	.size		_ZN40_INTERNAL_5700b7cc_4_k_cu_4abd0c21_472994cuda3std6ranges3__45__cpo6cbeginE,(_ZN40_INTERNAL_5700b7cc_4_k_cu_4abd0c21_472996thrust24THRUST_300001_SM_1000_NS12placeholders2_7E - _ZN40_INTERNAL_5700b7cc_4_k_cu_4abd0c21_472994cuda3std6ranges3__45__cpo6cbeginE)
_ZN40_INTERNAL_5700b7cc_4_k_cu_4abd0c21_472994cuda3std6ranges3__45__cpo6cbeginE:
	.zero		1
	.type		_ZN40_INTERNAL_5700b7cc_4_k_cu_4abd0c21_472996thrust24THRUST_300001_SM_1000_NS12placeholders2_7E,@object
	.size		_ZN40_INTERNAL_5700b7cc_4_k_cu_4abd0c21_472996thrust24THRUST_300001_SM_1000_NS12placeholders2_7E,(_ZN40_INTERNAL_5700b7cc_4_k_cu_4abd0c21_472994cuda3std3__45__cpo7crbeginE - _ZN40_INTERNAL_5700b7cc_4_k_cu_4abd0c21_472996thrust24THRUST_300001_SM_1000_NS12placeholders2_7E)
_ZN40_INTERNAL_5700b7cc_4_k_cu_4abd0c21_472996thrust24THRUST_300001_SM_1000_NS12placeholders2_7E:
	.zero		1
	.type		_ZN40_INTERNAL_5700b7cc_4_k_cu_4abd0c21_472994cuda3std3__45__cpo7crbeginE,@object
	.size		_ZN40_INTERNAL_5700b7cc_4_k_cu_4abd0c21_472994cuda3std3__45__cpo7crbeginE,(_ZN40_INTERNAL_5700b7cc_4_k_cu_4abd0c21_472994cuda3std6ranges3__45__cpo4nextE - _ZN40_INTERNAL_5700b7cc_4_k_cu_4abd0c21_472994cuda3std3__45__cpo7crbeginE)
_ZN40_INTERNAL_5700b7cc_4_k_cu_4abd0c21_472994cuda3std3__45__cpo7crbeginE:
	.zero		1
	.type		_ZN40_INTERNAL_5700b7cc_4_k_cu_4abd0c21_472994cuda3std6ranges3__45__cpo4nextE,@object
	.size		_ZN40_INTERNAL_5700b7cc_4_k_cu_4abd0c21_472994cuda3std6ranges3__45__cpo4nextE,(_ZN40_INTERNAL_5700b7cc_4_k_cu_4abd0c21_472994cuda3std6ranges3__45__cpo4swapE - _ZN40_INTERNAL_5700b7cc_4_k_cu_4abd0c21_472994cuda3std6ranges3__45__cpo4nextE)
_ZN40_INTERNAL_5700b7cc_4_k_cu_4abd0c21_472994cuda3std6ranges3__45__cpo4nextE:
	.zero		1
	.type		_ZN40_INTERNAL_5700b7cc_4_k_cu_4abd0c21_472994cuda3std6ranges3__45__cpo4swapE,@object
	.size		_ZN40_INTERNAL_5700b7cc_4_k_cu_4abd0c21_472994cuda3std6ranges3__45__cpo4swapE,(_ZN40_INTERNAL_5700b7cc_4_k_cu_4abd0c21_472996thrust24THRUST_300001_SM_1000_NS8cuda_cub10par_nosyncE - _ZN40_INTERNAL_5700b7cc_4_k_cu_4abd0c21_472994cuda3std6ranges3__45__cpo4swapE)
_ZN40_INTERNAL_5700b7cc_4_k_cu_4abd0c21_472994cuda3std6ranges3__45__cpo4swapE:
	.zero		1
	.type		_ZN40_INTERNAL_5700b7cc_4_k_cu_4abd0c21_472996thrust24THRUST_300001_SM_1000_NS8cuda_cub10par_nosyncE,@object
	.size		_ZN40_INTERNAL_5700b7cc_4_k_cu_4abd0c21_472996thrust24THRUST_300001_SM_1000_NS8cuda_cub10par_nosyncE,(_ZN40_INTERNAL_5700b7cc_4_k_cu_4abd0c21_472996thrust24THRUST_300001_SM_1000_NS12placeholders2_9E - _ZN40_INTERNAL_5700b7cc_4_k_cu_4abd0c21_472996thrust24THRUST_300001_SM_1000_NS8cuda_cub10par_nosyncE)
_ZN40_INTERNAL_5700b7cc_4_k_cu_4abd0c21_472996thrust24THRUST_300001_SM_1000_NS8cuda_cub10par_nosyncE:
	.zero		1
	.type		_ZN40_INTERNAL_5700b7cc_4_k_cu_4abd0c21_472996thrust24THRUST_300001_SM_1000_NS12placeholders2_9E,@object
	.size		_ZN40_INTERNAL_5700b7cc_4_k_cu_4abd0c21_472996thrust24THRUST_300001_SM_1000_NS12placeholders2_9E,(_ZN40_INTERNAL_5700b7cc_4_k_cu_4abd0c21_472994cuda3std3__442_GLOBAL__N__5700b7cc_4_k_cu_4abd0c21_472996ignoreE - _ZN40_INTERNAL_5700b7cc_4_k_cu_4abd0c21_472996thrust24THRUST_300001_SM_1000_NS12placeholders2_9E)
_ZN40_INTERNAL_5700b7cc_4_k_cu_4abd0c21_472996thrust24THRUST_300001_SM_1000_NS12placeholders2_9E:
	.zero		1
	.type		_ZN40_INTERNAL_5700b7cc_4_k_cu_4abd0c21_472994cuda3std3__442_GLOBAL__N__5700b7cc_4_k_cu_4abd0c21_472996ignoreE,@object
	.size		_ZN40_INTERNAL_5700b7cc_4_k_cu_4abd0c21_472994cuda3std3__442_GLOBAL__N__5700b7cc_4_k_cu_4abd0c21_472996ignoreE,(_ZN40_INTERNAL_5700b7cc_4_k_cu_4abd0c21_472994cuda3std6ranges3__45__cpo4dataE - _ZN40_INTERNAL_5700b7cc_4_k_cu_4abd0c21_472994cuda3std3__442_GLOBAL__N__5700b7cc_4_k_cu_4abd0c21_472996ignoreE)
_ZN40_INTERNAL_5700b7cc_4_k_cu_4abd0c21_472994cuda3std3__442_GLOBAL__N__5700b7cc_4_k_cu_4abd0c21_472996ignoreE:
	.zero		1
	.type		_ZN40_INTERNAL_5700b7cc_4_k_cu_4abd0c21_472994cuda3std6ranges3__45__cpo4dataE,@object
	.size		_ZN40_INTERNAL_5700b7cc_4_k_cu_4abd0c21_472994cuda3std6ranges3__45__cpo4dataE,(_ZN40_INTERNAL_5700b7cc_4_k_cu_4abd0c21_472996thrust24THRUST_300001_SM_1000_NS12placeholders2_1E - _ZN40_INTERNAL_5700b7cc_4_k_cu_4abd0c21_472994cuda3std6ranges3__45__cpo4dataE)
_ZN40_INTERNAL_5700b7cc_4_k_cu_4abd0c21_472994cuda3std6ranges3__45__cpo4dataE:
	.zero		1
	.type		_ZN40_INTERNAL_5700b7cc_4_k_cu_4abd0c21_472996thrust24THRUST_300001_SM_1000_NS12placeholders2_1E,@object
	.size		_ZN40_INTERNAL_5700b7cc_4_k_cu_4abd0c21_472996thrust24THRUST_300001_SM_1000_NS12placeholders2_1E,(_ZN40_INTERNAL_5700b7cc_4_k_cu_4abd0c21_472994cuda3std3__45__cpo5beginE - _ZN40_INTERNAL_5700b7cc_4_k_cu_4abd0c21_472996thrust24THRUST_300001_SM_1000_NS12placeholders2_1E)
_ZN40_INTERNAL_5700b7cc_4_k_cu_4abd0c21_472996thrust24THRUST_300001_SM_1000_NS12placeholders2_1E:
	.zero		1
	.type		_ZN40_INTERNAL_5700b7cc_4_k_cu_4abd0c21_472994cuda3std3__45__cpo5beginE,@object
	.size		_ZN40_INTERNAL_5700b7cc_4_k_cu_4abd0c21_472994cuda3std3__45__cpo5beginE,(_ZN40_INTERNAL_5700b7cc_4_k_cu_4abd0c21_472994cuda3std6ranges3__45__cpo5beginE - _ZN40_INTERNAL_5700b7cc_4_k_cu_4abd0c21_472994cuda3std3__45__cpo5beginE)
_ZN40_INTERNAL_5700b7cc_4_k_cu_4abd0c21_472994cuda3std3__45__cpo5beginE:
	.zero		1
	.type		_ZN40_INTERNAL_5700b7cc_4_k_cu_4abd0c21_472994cuda3std6ranges3__45__cpo5beginE,@object
	.size		_ZN40_INTERNAL_5700b7cc_4_k_cu_4abd0c21_472994cuda3std6ranges3__45__cpo5beginE,(_ZN40_INTERNAL_5700b7cc_4_k_cu_4abd0c21_472996thrust24THRUST_300001_SM_1000_NS12placeholders2_5E - _ZN40_INTERNAL_5700b7cc_4_k_cu_4abd0c21_472994cuda3std6ranges3__45__cpo5beginE)
_ZN40_INTERNAL_5700b7cc_4_k_cu_4abd0c21_472994cuda3std6ranges3__45__cpo5beginE:
	.zero		1
	.type		_ZN40_INTERNAL_5700b7cc_4_k_cu_4abd0c21_472996thrust24THRUST_300001_SM_1000_NS12placeholders2_5E,@object
	.size		_ZN40_INTERNAL_5700b7cc_4_k_cu_4abd0c21_472996thrust24THRUST_300001_SM_1000_NS12placeholders2_5E,(_ZN40_INTERNAL_5700b7cc_4_k_cu_4abd0c21_472994cuda3std3__45__cpo6rbeginE - _ZN40_INTERNAL_5700b7cc_4_k_cu_4abd0c21_472996thrust24THRUST_300001_SM_1000_NS12placeholders2_5E)
_ZN40_INTERNAL_5700b7cc_4_k_cu_4abd0c21_472996thrust24THRUST_300001_SM_1000_NS12placeholders2_5E:
	.zero		1
	.type		_ZN40_INTERNAL_5700b7cc_4_k_cu_4abd0c21_472994cuda3std3__45__cpo6rbeginE,@object
	.size		_ZN40_INTERNAL_5700b7cc_4_k_cu_4abd0c21_472994cuda3std3__45__cpo6rbeginE,(_ZN40_INTERNAL_5700b7cc_4_k_cu_4abd0c21_472994cuda3std6ranges3__45__cpo7advanceE - _ZN40_INTERNAL_5700b7cc_4_k_cu_4abd0c21_472994cuda3std3__45__cpo6rbeginE)
_ZN40_INTERNAL_5700b7cc_4_k_cu_4abd0c21_472994cuda3std3__45__cpo6rbeginE:
	.zero		1
	.type		_ZN40_INTERNAL_5700b7cc_4_k_cu_4abd0c21_472994cuda3std6ranges3__45__cpo7advanceE,@object
	.size		_ZN40_INTERNAL_5700b7cc_4_k_cu_4abd0c21_472994cuda3std6ranges3__45__cpo7advanceE,(_ZN40_INTERNAL_5700b7cc_4_k_cu_4abd0c21_472994cuda3std3__47nulloptE - _ZN40_INTERNAL_5700b7cc_4_k_cu_4abd0c21_472994cuda3std6ranges3__45__cpo7advanceE)
_ZN40_INTERNAL_5700b7cc_4_k_cu_4abd0c21_472994cuda3std6ranges3__45__cpo7advanceE:
	.zero		1
	.type		_ZN40_INTERNAL_5700b7cc_4_k_cu_4abd0c21_472994cuda3std3__47nulloptE,@object
	.size		_ZN40_INTERNAL_5700b7cc_4_k_cu_4abd0c21_472994cuda3std3__47nulloptE,(_ZN40_INTERNAL_5700b7cc_4_k_cu_4abd0c21_472994cuda3std6ranges3__45__cpo8distanceE - _ZN40_INTERNAL_5700b7cc_4_k_cu_4abd0c21_472994cuda3std3__47nulloptE)
_ZN40_INTERNAL_5700b7cc_4_k_cu_4abd0c21_472994cuda3std3__47nulloptE:
	.zero		1
	.type		_ZN40_INTERNAL_5700b7cc_4_k_cu_4abd0c21_472994cuda3std6ranges3__45__cpo8distanceE,@object
	.size		_ZN40_INTERNAL_5700b7cc_4_k_cu_4abd0c21_472994cuda3std6ranges3__45__cpo8distanceE,(_ZN40_INTERNAL_5700b7cc_4_k_cu_4abd0c21_472996thrust24THRUST_300001_SM_1000_NS12placeholders3_10E - _ZN40_INTERNAL_5700b7cc_4_k_cu_4abd0c21_472994cuda3std6ranges3__45__cpo8distanceE)
_ZN40_INTERNAL_5700b7cc_4_k_cu_4abd0c21_472994cuda3std6ranges3__45__cpo8distanceE:
	.zero		1
	.type		_ZN40_INTERNAL_5700b7cc_4_k_cu_4abd0c21_472996thrust24THRUST_300001_SM_1000_NS12placeholders3_10E,@object
	.size		_ZN40_INTERNAL_5700b7cc_4_k_cu_4abd0c21_472996thrust24THRUST_300001_SM_1000_NS12placeholders3_10E,(_ZN40_INTERNAL_5700b7cc_4_k_cu_4abd0c21_472994cuda3std3__419piecewise_constructE - _ZN40_INTERNAL_5700b7cc_4_k_cu_4abd0c21_472996thrust24THRUST_300001_SM_1000_NS12placeholders3_10E)
_ZN40_INTERNAL_5700b7cc_4_k_cu_4abd0c21_472996thrust24THRUST_300001_SM_1000_NS12placeholders3_10E:
	.zero		1
	.type		_ZN40_INTERNAL_5700b7cc_4_k_cu_4abd0c21_472994cuda3std3__419piecewise_constructE,@object
	.size		_ZN40_INTERNAL_5700b7cc_4_k_cu_4abd0c21_472994cuda3std3__419piecewise_constructE,(_ZN40_INTERNAL_5700b7cc_4_k_cu_4abd0c21_472994cuda3std6ranges3__45__cpo5cdataE - _ZN40_INTERNAL_5700b7cc_4_k_cu_4abd0c21_472994cuda3std3__419piecewise_constructE)
_ZN40_INTERNAL_5700b7cc_4_k_cu_4abd0c21_472994cuda3std3__419piecewise_constructE:
	.zero		1
	.type		_ZN40_INTERNAL_5700b7cc_4_k_cu_4abd0c21_472994cuda3std6ranges3__45__cpo5cdataE,@object
	.size		_ZN40_INTERNAL_5700b7cc_4_k_cu_4abd0c21_472994cuda3std6ranges3__45__cpo5cdataE,(_ZN40_INTERNAL_5700b7cc_4_k_cu_4abd0c21_472996thrust24THRUST_300001_SM_1000_NS12placeholders2_2E - _ZN40_INTERNAL_5700b7cc_4_k_cu_4abd0c21_472994cuda3std6ranges3__45__cpo5cdataE)
_ZN40_INTERNAL_5700b7cc_4_k_cu_4abd0c21_472994cuda3std6ranges3__45__cpo5cdataE:
	.zero		1
	.type		_ZN40_INTERNAL_5700b7cc_4_k_cu_4abd0c21_472996thrust24THRUST_300001_SM_1000_NS12placeholders2_2E,@object
	.size		_ZN40_INTERNAL_5700b7cc_4_k_cu_4abd0c21_472996thrust24THRUST_300001_SM_1000_NS12placeholders2_2E,(_ZN40_INTERNAL_5700b7cc_4_k_cu_4abd0c21_472994cuda3std3__45__cpo3endE - _ZN40_INTERNAL_5700b7cc_4_k_cu_4abd0c21_472996thrust24THRUST_300001_SM_1000_NS12placeholders2_2E)
_ZN40_INTERNAL_5700b7cc_4_k_cu_4abd0c21_472996thrust24THRUST_300001_SM_1000_NS12placeholders2_2E:
	.zero		1
	.type		_ZN40_INTERNAL_5700b7cc_4_k_cu_4abd0c21_472994cuda3std3__45__cpo3endE,@object
	.size		_ZN40_INTERNAL_5700b7cc_4_k_cu_4abd0c21_472994cuda3std3__45__cpo3endE,(_ZN40_INTERNAL_5700b7cc_4_k_cu_4abd0c21_472994cuda3std6ranges3__45__cpo3endE - _ZN40_INTERNAL_5700b7cc_4_k_cu_4abd0c21_472994cuda3std3__45__cpo3endE)
_ZN40_INTERNAL_5700b7cc_4_k_cu_4abd0c21_472994cuda3std3__45__cpo3endE:
	.zero		1
	.type		_ZN40_INTERNAL_5700b7cc_4_k_cu_4abd0c21_472994cuda3std6ranges3__45__cpo3endE,@object
	.size		_ZN40_INTERNAL_5700b7cc_4_k_cu_4abd0c21_472994cuda3std6ranges3__45__cpo3endE,(_ZN40_INTERNAL_5700b7cc_4_k_cu_4abd0c21_472996thrust24THRUST_300001_SM_1000_NS12placeholders2_6E - _ZN40_INTERNAL_5700b7cc_4_k_cu_4abd0c21_472994cuda3std6ranges3__45__cpo3endE)
_ZN40_INTERNAL_5700b7cc_4_k_cu_4abd0c21_472994cuda3std6ranges3__45__cpo3endE:
	.zero		1
	.type		_ZN40_INTERNAL_5700b7cc_4_k_cu_4abd0c21_472996thrust24THRUST_300001_SM_1000_NS12placeholders2_6E,@object
	.size		_ZN40_INTERNAL_5700b7cc_4_k_cu_4abd0c21_472996thrust24THRUST_300001_SM_1000_NS12placeholders2_6E,(_ZN40_INTERNAL_5700b7cc_4_k_cu_4abd0c21_472994cuda3std3__45__cpo4rendE - _ZN40_INTERNAL_5700b7cc_4_k_cu_4abd0c21_472996thrust24THRUST_300001_SM_1000_NS12placeholders2_6E)
_ZN40_INTERNAL_5700b7cc_4_k_cu_4abd0c21_472996thrust24THRUST_300001_SM_1000_NS12placeholders2_6E:
	.zero		1
	.type		_ZN40_INTERNAL_5700b7cc_4_k_cu_4abd0c21_472994cuda3std3__45__cpo4rendE,@object
	.size		_ZN40_INTERNAL_5700b7cc_4_k_cu_4abd0c21_472994cuda3std3__45__cpo4rendE,(_ZN40_INTERNAL_5700b7cc_4_k_cu_4abd0c21_472994cuda3std6ranges3__45__cpo9iter_swapE - _ZN40_INTERNAL_5700b7cc_4_k_cu_4abd0c21_472994cuda3std3__45__cpo4rendE)
_ZN40_INTERNAL_5700b7cc_4_k_cu_4abd0c21_472994cuda3std3__45__cpo4rendE:
	.zero		1
	.type		_ZN40_INTERNAL_5700b7cc_4_k_cu_4abd0c21_472994cuda3std6ranges3__45__cpo9iter_swapE,@object
	.size		_ZN40_INTERNAL_5700b7cc_4_k_cu_4abd0c21_472994cuda3std6ranges3__45__cpo9iter_swapE,(_ZN40_INTERNAL_5700b7cc_4_k_cu_4abd0c21_472994cuda3std3__48unexpectE - _ZN40_INTERNAL_5700b7cc_4_k_cu_4abd0c21_472994cuda3std6ranges3__45__cpo9iter_swapE)
_ZN40_INTERNAL_5700b7cc_4_k_cu_4abd0c21_472994cuda3std6ranges3__45__cpo9iter_swapE:
	.zero		1
	.type		_ZN40_INTERNAL_5700b7cc_4_k_cu_4abd0c21_472994cuda3std3__48unexpectE,@object
	.size		_ZN40_INTERNAL_5700b7cc_4_k_cu_4abd0c21_472994cuda3std3__48unexpectE,(_ZN40_INTERNAL_5700b7cc_4_k_cu_4abd0c21_472996thrust24THRUST_300001_SM_1000_NS8cuda_cub3parE - _ZN40_INTERNAL_5700b7cc_4_k_cu_4abd0c21_472994cuda3std3__48unexpectE)
_ZN40_INTERNAL_5700b7cc_4_k_cu_4abd0c21_472994cuda3std3__48unexpectE:
	.zero		1
	.type		_ZN40_INTERNAL_5700b7cc_4_k_cu_4abd0c21_472996thrust24THRUST_300001_SM_1000_NS8cuda_cub3parE,@object
	.size		_ZN40_INTERNAL_5700b7cc_4_k_cu_4abd0c21_472996thrust24THRUST_300001_SM_1000_NS8cuda_cub3parE,(_ZN40_INTERNAL_5700b7cc_4_k_cu_4abd0c21_472996thrust24THRUST_300001_SM_1000_NS12placeholders2_4E - _ZN40_INTERNAL_5700b7cc_4_k_cu_4abd0c21_472996thrust24THRUST_300001_SM_1000_NS8cuda_cub3parE)
_ZN40_INTERNAL_5700b7cc_4_k_cu_4abd0c21_472996thrust24THRUST_300001_SM_1000_NS8cuda_cub3parE:
	.zero		1
	.type		_ZN40_INTERNAL_5700b7cc_4_k_cu_4abd0c21_472996thrust24THRUST_300001_SM_1000_NS12placeholders2_4E,@object
	.size		_ZN40_INTERNAL_5700b7cc_4_k_cu_4abd0c21_472996thrust24THRUST_300001_SM_1000_NS12placeholders2_4E,(_ZN40_INTERNAL_5700b7cc_4_k_cu_4abd0c21_472994cuda3std3__45__cpo4cendE - _ZN40_INTERNAL_5700b7cc_4_k_cu_4abd0c21_472996thrust24THRUST_300001_SM_1000_NS12placeholders2_4E)
_ZN40_INTERNAL_5700b7cc_4_k_cu_4abd0c21_472996thrust24THRUST_300001_SM_1000_NS12placeholders2_4E:
	.zero		1
	.type		_ZN40_INTERNAL_5700b7cc_4_k_cu_4abd0c21_472994cuda3std3__45__cpo4cendE,@object
	.size		_ZN40_INTERNAL_5700b7cc_4_k_cu_4abd0c21_472994cuda3std3__45__cpo4cendE,(_ZN40_INTERNAL_5700b7cc_4_k_cu_4abd0c21_472994cuda3std6ranges3__45__cpo4cendE - _ZN40_INTERNAL_5700b7cc_4_k_cu_4abd0c21_472994cuda3std3__45__cpo4cendE)
_ZN40_INTERNAL_5700b7cc_4_k_cu_4abd0c21_472994cuda3std3__45__cpo4cendE:
	.zero		1
	.type		_ZN40_INTERNAL_5700b7cc_4_k_cu_4abd0c21_472994cuda3std6ranges3__45__cpo4cendE,@object
	.size		_ZN40_INTERNAL_5700b7cc_4_k_cu_4abd0c21_472994cuda3std6ranges3__45__cpo4cendE,(_ZN40_INTERNAL_5700b7cc_4_k_cu_4abd0c21_472994cuda3std3__420unreachable_sentinelE - _ZN40_INTERNAL_5700b7cc_4_k_cu_4abd0c21_472994cuda3std6ranges3__45__cpo4cendE)
_ZN40_INTERNAL_5700b7cc_4_k_cu_4abd0c21_472994cuda3std6ranges3__45__cpo4cendE:
	.zero		1
	.type		_ZN40_INTERNAL_5700b7cc_4_k_cu_4abd0c21_472994cuda3std3__420unreachable_sentinelE,@object
	.size		_ZN40_INTERNAL_5700b7cc_4_k_cu_4abd0c21_472994cuda3std3__420unreachable_sentinelE,(_ZN40_INTERNAL_5700b7cc_4_k_cu_4abd0c21_472994cuda3std6ranges3__45__cpo5ssizeE - _ZN40_INTERNAL_5700b7cc_4_k_cu_4abd0c21_472994cuda3std3__420unreachable_sentinelE)
_ZN40_INTERNAL_5700b7cc_4_k_cu_4abd0c21_472994cuda3std3__420unreachable_sentinelE:
	.zero		1
	.type		_ZN40_INTERNAL_5700b7cc_4_k_cu_4abd0c21_472994cuda3std6ranges3__45__cpo5ssizeE,@object
	.size		_ZN40_INTERNAL_5700b7cc_4_k_cu_4abd0c21_472994cuda3std6ranges3__45__cpo5ssizeE,(_ZN40_INTERNAL_5700b7cc_4_k_cu_4abd0c21_472996thrust24THRUST_300001_SM_1000_NS12placeholders2_8E - _ZN40_INTERNAL_5700b7cc_4_k_cu_4abd0c21_472994cuda3std6ranges3__45__cpo5ssizeE)
_ZN40_INTERNAL_5700b7cc_4_k_cu_4abd0c21_472994cuda3std6ranges3__45__cpo5ssizeE:
	.zero		1
	.type		_ZN40_INTERNAL_5700b7cc_4_k_cu_4abd0c21_472996thrust24THRUST_300001_SM_1000_NS12placeholders2_8E,@object
	.size		_ZN40_INTERNAL_5700b7cc_4_k_cu_4abd0c21_472996thrust24THRUST_300001_SM_1000_NS12placeholders2_8E,(_ZN40_INTERNAL_5700b7cc_4_k_cu_4abd0c21_472994cuda3std3__45__cpo5crendE - _ZN40_INTERNAL_5700b7cc_4_k_cu_4abd0c21_472996thrust24THRUST_300001_SM_1000_NS12placeholders2_8E)
_ZN40_INTERNAL_5700b7cc_4_k_cu_4abd0c21_472996thrust24THRUST_300001_SM_1000_NS12placeholders2_8E:
	.zero		1
	.type		_ZN40_INTERNAL_5700b7cc_4_k_cu_4abd0c21_472994cuda3std3__45__cpo5crendE,@object
	.size		_ZN40_INTERNAL_5700b7cc_4_k_cu_4abd0c21_472994cuda3std3__45__cpo5crendE,(_ZN40_INTERNAL_5700b7cc_4_k_cu_4abd0c21_472994cuda3std6ranges3__45__cpo4prevE - _ZN40_INTERNAL_5700b7cc_4_k_cu_4abd0c21_472994cuda3std3__45__cpo5crendE)
_ZN40_INTERNAL_5700b7cc_4_k_cu_4abd0c21_472994cuda3std3__45__cpo5crendE:
	.zero		1
	.type		_ZN40_INTERNAL_5700b7cc_4_k_cu_4abd0c21_472994cuda3std6ranges3__45__cpo4prevE,@object
	.size		_ZN40_INTERNAL_5700b7cc_4_k_cu_4abd0c21_472994cuda3std6ranges3__45__cpo4prevE,(_ZN40_INTERNAL_5700b7cc_4_k_cu_4abd0c21_472994cuda3std6ranges3__45__cpo9iter_moveE - _ZN40_INTERNAL_5700b7cc_4_k_cu_4abd0c21_472994cuda3std6ranges3__45__cpo4prevE)
_ZN40_INTERNAL_5700b7cc_4_k_cu_4abd0c21_472994cuda3std6ranges3__45__cpo4prevE:
	.zero		1
	.type		_ZN40_INTERNAL_5700b7cc_4_k_cu_4abd0c21_472994cuda3std6ranges3__45__cpo9iter_moveE,@object
	.size		_ZN40_INTERNAL_5700b7cc_4_k_cu_4abd0c21_472994cuda3std6ranges3__45__cpo9iter_moveE,(_ZN40_INTERNAL_5700b7cc_4_k_cu_4abd0c21_472996thrust24THRUST_300001_SM_1000_NS6system6detail10sequential3seqE - _ZN40_INTERNAL_5700b7cc_4_k_cu_4abd0c21_472994cuda3std6ranges3__45__cpo9iter_moveE)
_ZN40_INTERNAL_5700b7cc_4_k_cu_4abd0c21_472994cuda3std6ranges3__45__cpo9iter_moveE:
	.zero		1
	.type		_ZN40_INTERNAL_5700b7cc_4_k_cu_4abd0c21_472996thrust24THRUST_300001_SM_1000_NS6system6detail10sequential3seqE,@object
	.size		_ZN40_INTERNAL_5700b7cc_4_k_cu_4abd0c21_472996thrust24THRUST_300001_SM_1000_NS6system6detail10sequential3seqE,(.L_31 - _ZN40_INTERNAL_5700b7cc_4_k_cu_4abd0c21_472996thrust24THRUST_300001_SM_1000_NS6system6detail10sequential3seqE)
_ZN40_INTERNAL_5700b7cc_4_k_cu_4abd0c21_472996thrust24THRUST_300001_SM_1000_NS6system6detail10sequential3seqE:
	.zero		1
.L_31:


//--------------------- .nv.constant0._ZN3cub18CUB_300001_SM_10006detail11EmptyKernelIvEEvv --------------------------
	.section	.nv.constant0._ZN3cub18CUB_300001_SM_10006detail11EmptyKernelIvEEvv,"a",@progbits
	.sectionflags	@""
	.align	4
.nv.constant0._ZN3cub18CUB_300001_SM_10006detail11EmptyKernelIvEEvv:
	.zero		896


//--------------------- SYMBOLS --------------------------

	.type		.nv.reservedSmem.offset0,@object
	.size		.nv.reservedSmem.offset0,0x4
